//
// Generated by NVIDIA NVVM Compiler
//
// Compiler Build ID: CL-36424714
// Cuda compilation tools, release 13.0, V13.0.88
// Based on NVVM 20.0.0
//

.version 9.0
.target sm_100
.address_size 64

	// .globl	_Z9Gpu_calPIPd
// _ZZ9Gpu_calPIPdE5cache has been demoted

.visible .entry _Z9Gpu_calPIPd(
	.param .u64 .ptr .align 1 _Z9Gpu_calPIPd_param_0
)
{
	.reg .pred 	%p<6>;
	.reg .b32 	%r<27>;
	.reg .b64 	%rd<5>;
	.reg .b64 	%fd<34>;
	// demoted variable
	.shared .align 8 .b8 _ZZ9Gpu_calPIPdE5cache[512];
	ld.param.u64 	%rd1, [_Z9Gpu_calPIPd_param_0];
	mov.u32 	%r1, %tid.x;
	mov.u32 	%r2, %ctaid.x;
	mov.u32 	%r26, %ntid.x;
	mul.lo.s32 	%r13, %r2, %r26;
	mov.u32 	%r14, %ntid.y;
	mad.lo.s32 	%r15, %r13, %r14, %r1;
	shl.b32 	%r16, %r15, 15;
	or.b32  	%r25, %r16, 1;
	mov.f64 	%fd33, 0d0000000000000000;
	mov.b32 	%r24, 3;
$L__BB0_1:
	add.s32 	%r17, %r25, -1;
	cvt.rn.f64.s32 	%fd5, %r17;
	add.f64 	%fd6, %fd5, 0d3FE0000000000000;
	mul.f64 	%fd7, %fd6, 0d3E50000000000000;
	fma.rn.f64 	%fd8, %fd7, %fd7, 0d3FF0000000000000;
	mov.f64 	%fd9, 0d4010000000000000;
	div.rn.f64 	%fd10, %fd9, %fd8;
	add.f64 	%fd11, %fd33, %fd10;
	cvt.rn.f64.s32 	%fd12, %r25;
	add.f64 	%fd13, %fd12, 0d3FE0000000000000;
	mul.f64 	%fd14, %fd13, 0d3E50000000000000;
	fma.rn.f64 	%fd15, %fd14, %fd14, 0d3FF0000000000000;
	div.rn.f64 	%fd16, %fd9, %fd15;
	add.f64 	%fd17, %fd11, %fd16;
	add.s32 	%r18, %r25, 1;
	cvt.rn.f64.s32 	%fd18, %r18;
	add.f64 	%fd19, %fd18, 0d3FE0000000000000;
	mul.f64 	%fd20, %fd19, 0d3E50000000000000;
	fma.rn.f64 	%fd21, %fd20, %fd20, 0d3FF0000000000000;
	div.rn.f64 	%fd22, %fd9, %fd21;
	add.f64 	%fd2, %fd17, %fd22;
	setp.eq.s32 	%p1, %r24, 32767;
	@%p1 bra 	$L__BB0_3;
	add.s32 	%r19, %r25, 2;
	cvt.rn.f64.s32 	%fd23, %r19;
	add.f64 	%fd24, %fd23, 0d3FE0000000000000;
	mul.f64 	%fd25, %fd24, 0d3E50000000000000;
	fma.rn.f64 	%fd26, %fd25, %fd25, 0d3FF0000000000000;
	mov.f64 	%fd27, 0d4010000000000000;
	div.rn.f64 	%fd28, %fd27, %fd26;
	add.f64 	%fd33, %fd2, %fd28;
	add.s32 	%r25, %r25, 4;
	add.s32 	%r24, %r24, 4;
	bra.uni 	$L__BB0_1;
$L__BB0_3:
	shl.b32 	%r20, %r1, 3;
	mov.u32 	%r21, _ZZ9Gpu_calPIPdE5cache;
	add.s32 	%r9, %r21, %r20;
	st.shared.f64 	[%r9], %fd2;
	bar.sync 	0;
	setp.lt.u32 	%p2, %r26, 2;
	@%p2 bra 	$L__BB0_7;
$L__BB0_4:
	shr.u32 	%r11, %r26, 1;
	setp.ge.u32 	%p3, %r1, %r11;
	@%p3 bra 	$L__BB0_6;
	shl.b32 	%r22, %r11, 3;
	add.s32 	%r23, %r9, %r22;
	ld.shared.f64 	%fd29, [%r23];
	ld.shared.f64 	%fd30, [%r9];
	add.f64 	%fd31, %fd29, %fd30;
	st.shared.f64 	[%r9], %fd31;
$L__BB0_6:
	bar.sync 	0;
	setp.gt.u32 	%p4, %r26, 3;
	mov.u32 	%r26, %r11;
	@%p4 bra 	$L__BB0_4;
$L__BB0_7:
	setp.ne.s32 	%p5, %r1, 0;
	@%p5 bra 	$L__BB0_9;
	ld.shared.f64 	%fd32, [_ZZ9Gpu_calPIPdE5cache];
	cvta.to.global.u64 	%rd2, %rd1;
	mul.wide.u32 	%rd3, %r2, 8;
	add.s64 	%rd4, %rd2, %rd3;
	st.global.f64 	[%rd4], %fd32;
$L__BB0_9:
	ret;

}


// ===== COMPILED SASS (sm_100) =====

	.target	sm_100

	.elftype	@"ET_EXEC"


//--------------------- .note.nv.tkinfo           --------------------------
	.section	.note.nv.tkinfo,"",@"SHT_NOTE"
	.sectionflags	@"SHF_NOTE_NV_TKINFO"
	.tkinfo
        /*0018*/ 	.word	0x00000002
        /*0030*/ 	.string	""
        /*0030*/ 	.string	"ptxas"
        /*0030*/ 	.string	"Cuda compilation tools, release 13.0, V13.0.88"
        /*0030*/ 	.string	"Build cuda_13.0.r13.0/compiler.36424714_0"
        /*0030*/ 	.string	"-arch sm_100 -m 64 "



//--------------------- .note.nv.cuinfo           --------------------------
	.section	.note.nv.cuinfo,"",@"SHT_NOTE"
	.sectionflags	@"SHF_NOTE_NV_CUINFO"
        /*0018*/ 	.short	0x0002
        /*001a*/ 	.short	0x0064
        /*001c*/ 	.short	0x0082
	.zero		2


//--------------------- .nv.info                  --------------------------
	.section	.nv.info,"",@"SHT_CUDA_INFO"
	.align	4


	//----- nvinfo : EIATTR_REGCOUNT
	.align		4
        /*0000*/ 	.byte	0x04, 0x2f
        /*0002*/ 	.short	(.L_1 - .L_0)
	.align		4
.L_0:
        /*0004*/ 	.word	index@(_Z9Gpu_calPIPd)
        /*0008*/ 	.word	0x0000001d


	//----- nvinfo : EIATTR_FRAME_SIZE
	.align		4
.L_1:
        /*000c*/ 	.byte	0x04, 0x11
        /*000e*/ 	.short	(.L_3 - .L_2)
	.align		4
.L_2:
        /*0010*/ 	.word	index@($__internal_0_$__cuda_sm20_div_rn_f64_full)
        /*0014*/ 	.word	0x00000000


	//----- nvinfo : EIATTR_FRAME_SIZE
	.align		4
.L_3:
        /*0018*/ 	.byte	0x04, 0x11
        /*001a*/ 	.short	(.L_5 - .L_4)
	.align		4
.L_4:
        /*001c*/ 	.word	index@(_Z9Gpu_calPIPd)
        /*0020*/ 	.word	0x00000000


	//----- nvinfo : EIATTR_MIN_STACK_SIZE
	.align		4
.L_5:
        /*0024*/ 	.byte	0x04, 0x12
        /*0026*/ 	.short	(.L_7 - .L_6)
	.align		4
.L_6:
        /*0028*/ 	.word	index@(_Z9Gpu_calPIPd)
        /*002c*/ 	.word	0x00000000
.L_7:


//--------------------- .nv.compat                --------------------------
	.section	.nv.compat,"",@"SHT_CUDA_COMPAT_INFO"
	.align	4
        /*0000*/ 	.byte	0x02, 0x09, 0x00, 0x00, 0x02, 0x02, 0x01, 0x00, 0x02, 0x05, 0x05, 0x00, 0x03, 0x07, 0x01, 0x01
        /*0010*/ 	.byte	0x02, 0x03, 0x00, 0x00, 0x02, 0x06, 0x01, 0x00, 0x04, 0x0b, 0x08, 0x00, 0x01, 0x00, 0x00, 0x00
        /*0020*/ 	.byte	0x00, 0x00, 0x00, 0x00


//--------------------- .nv.info._Z9Gpu_calPIPd   --------------------------
	.section	.nv.info._Z9Gpu_calPIPd,"",@"SHT_CUDA_INFO"
	.sectionflags	@""
	.align	4


	//----- nvinfo : EIATTR_CUDA_API_VERSION
	.align		4
        /*0000*/ 	.byte	0x04, 0x37
        /*0002*/ 	.short	(.L_9 - .L_8)
.L_8:
        /*0004*/ 	.word	0x00000082


	//----- nvinfo : EIATTR_KPARAM_INFO
	.align		4
.L_9:
        /*0008*/ 	.byte	0x04, 0x17
        /*000a*/ 	.short	(.L_11 - .L_10)
.L_10:
        /*000c*/ 	.word	0x00000000
        /*0010*/ 	.short	0x0000
        /*0012*/ 	.short	0x0000
        /*0014*/ 	.byte	0x00, 0xf5, 0x21, 0x00


	//----- nvinfo : EIATTR_SPARSE_MMA_MASK
	.align		4
.L_11:
        /*0018*/ 	.byte	0x03, 0x50
        /*001a*/ 	.short	0x0000


	//----- nvinfo : EIATTR_MAXREG_COUNT
	.align		4
        /*001c*/ 	.byte	0x03, 0x1b
        /*001e*/ 	.short	0x00ff


	//----- nvinfo : EIATTR_NUM_BARRIERS
	.align		4
        /*0020*/ 	.byte	0x02, 0x4c
        /*0022*/ 	.byte	0x01
	.zero		1


	//----- nvinfo : EIATTR_MERCURY_ISA_VERSION
	.align		4
        /*0024*/ 	.byte	0x03, 0x5f
        /*0026*/ 	.short	0x0101


	//----- nvinfo : EIATTR_VRC_CTA_INIT_COUNT
	.align		4
        /*0028*/ 	.byte	0x02, 0x4a
	.zero		1
	.zero		1


	//----- nvinfo : EIATTR_EXIT_INSTR_OFFSETS
	.align		4
        /*002c*/ 	.byte	0x04, 0x1c
        /*002e*/ 	.short	(.L_13 - .L_12)


	//   ....[0]....
.L_12:
        /*0030*/ 	.word	0x000008b0


	//   ....[1]....
        /*0034*/ 	.word	0x00000940


	//----- nvinfo : EIATTR_CRS_STACK_SIZE
	.align		4
.L_13:
        /*0038*/ 	.byte	0x04, 0x1e
        /*003a*/ 	.short	(.L_15 - .L_14)
.L_14:
        /*003c*/ 	.word	0x00000000


	//----- nvinfo : EIATTR_CBANK_PARAM_SIZE
	.align		4
.L_15:
        /*0040*/ 	.byte	0x03, 0x19
        /*0042*/ 	.short	0x0008


	//----- nvinfo : EIATTR_PARAM_CBANK
	.align		4
        /*0044*/ 	.byte	0x04, 0x0a
        /*0046*/ 	.short	(.L_17 - .L_16)
	.align		4
.L_16:
        /*0048*/ 	.word	index@(.nv.constant0._Z9Gpu_calPIPd)
        /*004c*/ 	.short	0x0380
        /*004e*/ 	.short	0x0008


	//----- nvinfo : EIATTR_SW_WAR
	.align		4
.L_17:
        /*0050*/ 	.byte	0x04, 0x36
        /*0052*/ 	.short	(.L_19 - .L_18)
.L_18:
        /*0054*/ 	.word	0x00000008
.L_19:


//--------------------- .nv.callgraph             --------------------------
	.section	.nv.callgraph,"",@"SHT_CUDA_CALLGRAPH"
	.align	4
	.sectionentsize	8
	.align		4
        /*0000*/ 	.word	0x00000000
	.align		4
        /*0004*/ 	.word	0xffffffff
	.align		4
        /*0008*/ 	.word	0x00000000
	.align		4
        /*000c*/ 	.word	0xfffffffe
	.align		4
        /*0010*/ 	.word	0x00000000
	.align		4
        /*0014*/ 	.word	0xfffffffd
	.align		4
        /*0018*/ 	.word	0x00000000
	.align		4
        /*001c*/ 	.word	0xfffffffc


//--------------------- .text._Z9Gpu_calPIPd      --------------------------
	.section	.text._Z9Gpu_calPIPd,"ax",@progbits
	.align	128
        .global         _Z9Gpu_calPIPd
        .type           _Z9Gpu_calPIPd,@function
        .size           _Z9Gpu_calPIPd,(.L_x_19 - _Z9Gpu_calPIPd)
        .other          _Z9Gpu_calPIPd,@"STO_CUDA_ENTRY STV_DEFAULT"
_Z9Gpu_calPIPd:
.text._Z9Gpu_calPIPd:
[----:B------:R-:W-:Y:S01]  /*0000*/  LDC R1, c[0x0][0x37c] ;  /* 0x0000df00ff017b82 */ /* 0x000fe20000000800 */
[----:B------:R-:W0:Y:S01]  /*0010*/  S2R R4, SR_CTAID.X ;  /* 0x0000000000047919 */ /* 0x000e220000002500 */
[----:B------:R-:W1:Y:S01]  /*0020*/  LDCU UR4, c[0x0][0x360] ;  /* 0x00006c00ff0477ac */ /* 0x000e620008000800 */
[----:B------:R-:W-:Y:S01]  /*0030*/  CS2R R22, SRZ ;  /* 0x0000000000167805 */ /* 0x000fe2000001ff00 */
[----:B------:R-:W2:Y:S01]  /*0040*/  S2R R3, SR_TID.X ;  /* 0x0000000000037919 */ /* 0x000ea20000002100 */
[----:B------:R-:W2:Y:S01]  /*0050*/  LDCU UR5, c[0x0][0x364] ;  /* 0x00006c80ff0577ac */ /* 0x000ea20008000800 */
[----:B-1----:R-:W-:Y:S02]  /*0060*/  IMAD.U32 R2, RZ, RZ, UR4 ;  /* 0x00000004ff027e24 */ /* 0x002fe4000f8e00ff */
[----:B0-----:R-:W-:-:S04]  /*0070*/  IMAD R0, R4, UR4, RZ ;  /* 0x0000000404007c24 */ /* 0x001fc8000f8e02ff */
[----:B--2---:R-:W-:Y:S01]  /*0080*/  IMAD R0, R0, UR5, R3 ;  /* 0x0000000500007c24 */ /* 0x004fe2000f8e0203 */
[----:B------:R-:W-:-:S04]  /*0090*/  UMOV UR5, 0x3 ;  /* 0x0000000300057882 */ /* 0x000fc80000000000 */
[----:B------:R-:W-:-:S07]  /*00a0*/  LEA R0, R0, 0x1, 0xf ;  /* 0x0000000100007811 */ /* 0x000fce00078e78ff */
.L_x_9:
[----:B------:R-:W-:Y:S01]  /*00b0*/  VIADD R5, R0, 0xffffffff ;  /* 0xffffffff00057836 */ /* 0x000fe20000000000 */
[----:B------:R-:W-:Y:S01]  /*00c0*/  UMOV UR4, URZ ;  /* 0x000000ff00047c82 */ /* 0x000fe20008000000 */
[----:B------:R-:W-:Y:S01]  /*00d0*/  UMOV UR6, 0x40100000 ;  /* 0x4010000000067882 */ /* 0x000fe20000000000 */
[----:B------:R-:W-:Y:S01]  /*00e0*/  BSSY.RECONVERGENT B0, `(.L_x_0) ;  /* 0x0000018000007945 */ /* 0x000fe20003800200 */
[----:B------:R-:W0:Y:S02]  /*00f0*/  I2F.F64 R6, R5 ;  /* 0x0000000500067312 */ /* 0x000e240000201c00 */
[----:B0-----:R-:W-:-:S08]  /*0100*/  DADD R6, R6, 0.5 ;  /* 0x3fe0000006067429 */ /* 0x001fd00000000000 */
[----:B------:R-:W-:-:S08]  /*0110*/  DMUL R6, R6, 1.490116119384765625e-08 ;  /* 0x3e50000006067828 */ /* 0x000fd00000000000 */
[----:B------:R-:W-:Y:S01]  /*0120*/  DFMA R8, R6, R6, 1 ;  /* 0x3ff000000608742b */ /* 0x000fe20000000006 */
[----:B------:R-:W-:-:S05]  /*0130*/  IMAD.MOV.U32 R6, RZ, RZ, 0x1 ;  /* 0x00000001ff067424 */ /* 0x000fca00078e00ff */
[----:B------:R-:W0:Y:S02]  /*0140*/  MUFU.RCP64H R7, R9 ;  /* 0x0000000900077308 */ /* 0x000e240000001800 */
[----:B0-----:R-:W-:-:S08]  /*0150*/  DFMA R10, -R8, R6, 1 ;  /* 0x3ff00000080a742b */ /* 0x001fd00000000106 */
[----:B------:R-:W-:-:S08]  /*0160*/  DFMA R10, R10, R10, R10 ;  /* 0x0000000a0a0a722b */ /* 0x000fd0000000000a */
[----:B------:R-:W-:-:S08]  /*0170*/  DFMA R10, R6, R10, R6 ;  /* 0x0000000a060a722b */ /* 0x000fd00000000006 */
[----:B------:R-:W-:-:S08]  /*0180*/  DFMA R6, -R8, R10, 1 ;  /* 0x3ff000000806742b */ /* 0x000fd0000000010a */
[----:B------:R-:W-:-:S08]  /*0190*/  DFMA R6, R10, R6, R10 ;  /* 0x000000060a06722b */ /* 0x000fd0000000000a */
[----:B------:R-:W-:-:S08]  /*01a0*/  DMUL R10, R6, 4 ;  /* 0x40100000060a7828 */ /* 0x000fd00000000000 */
[----:B------:R-:W-:-:S08]  /*01b0*/  DFMA R12, -R8, R10, 4 ;  /* 0x40100000080c742b */ /* 0x000fd0000000010a */
[----:B------:R-:W-:-:S10]  /*01c0*/  DFMA R6, R6, R12, R10 ;  /* 0x0000000c0606722b */ /* 0x000fd4000000000a */
[----:B------:R-:W-:-:S05]  /*01d0*/  FFMA R5, RZ, R9, R7 ;  /* 0x00000009ff057223 */ /* 0x000fca0000000007 */
[----:B------:R-:W-:-:S13]  /*01e0*/  FSETP.GT.AND P0, PT, |R5|, 1.469367938527859385e-39, PT ;  /* 0x001000000500780b */ /* 0x000fda0003f04200 */
[----:B------:R-:W-:Y:S05]  /*01f0*/  @P0 BRA `(.L_x_1) ;  /* 0x0000000000180947 */ /* 0x000fea0003800000 */
[----:B------:R-:W-:Y:S01]  /*0200*/  IMAD.MOV.U32 R10, RZ, RZ, R8 ;  /* 0x000000ffff0a7224 */ /* 0x000fe200078e0008 */
[----:B------:R-:W-:Y:S01]  /*0210*/  MOV R6, 0x240 ;  /* 0x0000024000067802 */ /* 0x000fe20000000f00 */
[----:B------:R-:W-:-:S07]  /*0220*/  IMAD.MOV.U32 R11, RZ, RZ, R9 ;  /* 0x000000ffff0b7224 */ /* 0x000fce00078e0009 */
[----:B------:R-:W-:Y:S05]  /*0230*/  CALL.REL.NOINC `($__internal_0_$__cuda_sm20_div_rn_f64_full) ;  /* 0x0000000400c47944 */ /* 0x000fea0003c00000 */
[----:B------:R-:W-:Y:S02]  /*0240*/  IMAD.MOV.U32 R6, RZ, RZ, R8 ;  /* 0x000000ffff067224 */ /* 0x000fe400078e0008 */
[----:B------:R-:W-:-:S07]  /*0250*/  IMAD.MOV.U32 R7, RZ, RZ, R9 ;  /* 0x000000ffff077224 */ /* 0x000fce00078e0009 */
.L_x_1:
[----:B------:R-:W-:Y:S05]  /*0260*/  BSYNC.RECONVERGENT B0 ;  /* 0x0000000000007941 */ /* 0x000fea0003800200 */
.L_x_0:
[----:B------:R-:W0:Y:S01]  /*0270*/  I2F.F64 R8, R0 ;  /* 0x0000000000087312 */ /* 0x000e220000201c00 */
[----:B------:R-:W-:Y:S01]  /*0280*/  BSSY.RECONVERGENT B0, `(.L_x_2) ;  /* 0x0000014000007945 */ /* 0x000fe20003800200 */
[----:B------:R-:W-:Y:S02]  /*0290*/  DADD R22, R6, R22 ;  /* 0x0000000006167229 */ /* 0x000fe40000000016 */
        /* <DEDUP_REMOVED lines=16> */
[----:B------:R-:W-:-:S07]  /*03a0*/  MOV R6, 0x3c0 ;  /* 0x000003c000067802 */ /* 0x000fce0000000f00 */
[----:B------:R-:W-:Y:S05]  /*03b0*/  CALL.REL.NOINC `($__internal_0_$__cuda_sm20_div_rn_f64_full) ;  /* 0x0000000400647944 */ /* 0x000fea0003c00000 */
.L_x_3:
[----:B------:R-:W-:Y:S05]  /*03c0*/  BSYNC.RECONVERGENT B0 ;  /* 0x0000000000007941 */ /* 0x000fea0003800200 */
.L_x_2:
[----:B------:R-:W-:Y:S01]  /*03d0*/  VIADD R5, R0, 0x1 ;  /* 0x0000000100057836 */ /* 0x000fe20000000000 */
[----:B------:R-:W-:Y:S01]  /*03e0*/  BSSY.RECONVERGENT B0, `(.L_x_4) ;  /* 0x0000017000007945 */ /* 0x000fe20003800200 */
[----:B------:R-:W-:Y:S02]  /*03f0*/  DADD R22, R22, R8 ;  /* 0x0000000016167229 */ /* 0x000fe40000000008 */
        /* <DEDUP_REMOVED lines=19> */
[----:B------:R-:W-:Y:S02]  /*0530*/  IMAD.MOV.U32 R6, RZ, RZ, R8 ;  /* 0x000000ffff067224 */ /* 0x000fe400078e0008 */
[----:B------:R-:W-:-:S07]  /*0540*/  IMAD.MOV.U32 R7, RZ, RZ, R9 ;  /* 0x000000ffff077224 */ /* 0x000fce00078e0009 */
.L_x_5:
[----:B------:R-:W-:Y:S05]  /*0550*/  BSYNC.RECONVERGENT B0 ;  /* 0x0000000000007941 */ /* 0x000fea0003800200 */
.L_x_4:
[----:B------:R-:W-:Y:S01]  /*0560*/  UISETP.NE.AND UP0, UPT, UR5, 0x7fff, UPT ;  /* 0x00007fff0500788c */ /* 0x000fe2000bf05270 */
[----:B------:R-:W-:-:S08]  /*0570*/  DADD R22, R22, R6 ;  /* 0x0000000016167229 */ /* 0x000fd00000000006 */
[----:B------:R-:W-:Y:S05]  /*0580*/  BRA.U !UP0, `(.L_x_6) ;  /* 0x0000000108787547 */ /* 0x000fea000b800000 */
[----:B------:R-:W-:Y:S01]  /*0590*/  VIADD R5, R0, 0x2 ;  /* 0x0000000200057836 */ /* 0x000fe20000000000 */
[----:B------:R-:W-:Y:S03]  /*05a0*/  BSSY.RECONVERGENT B0, `(.L_x_7) ;  /* 0x0000018000007945 */ /* 0x000fe60003800200 */
        /* <DEDUP_REMOVED lines=23> */
.L_x_8:
[----:B------:R-:W-:Y:S05]  /*0720*/  BSYNC.RECONVERGENT B0 ;  /* 0x0000000000007941 */ /* 0x000fea0003800200 */
.L_x_7:
[----:B------:R-:W-:Y:S01]  /*0730*/  DADD R22, R22, R6 ;  /* 0x0000000016167229 */ /* 0x000fe20000000006 */
[----:B------:R-:W-:Y:S01]  /*0740*/  VIADD R0, R0, 0x4 ;  /* 0x0000000400007836 */ /* 0x000fe20000000000 */
[----:B------:R-:W-:Y:S01]  /*0750*/  UIADD3 UR5, UPT, UPT, UR5, 0x4, URZ ;  /* 0x0000000405057890 */ /* 0x000fe2000fffe0ff */
[----:B------:R-:W-:Y:S11]  /*0760*/  BRA `(.L_x_9) ;  /* 0xfffffff800507947 */ /* 0x000ff6000383ffff */
.L_x_6:
[----:B------:R-:W0:Y:S01]  /*0770*/  S2UR UR5, SR_CgaCtaId ;  /* 0x00000000000579c3 */ /* 0x000e220000008800 */
[----:B------:R-:W-:Y:S01]  /*0780*/  UMOV UR4, 0x400 ;  /* 0x0000040000047882 */ /* 0x000fe20000000000 */
[----:B------:R-:W-:Y:S02]  /*0790*/  ISETP.GE.U32.AND P1, PT, R2, 0x2, PT ;  /* 0x000000020200780c */ /* 0x000fe40003f26070 */
[----:B------:R-:W-:Y:S01]  /*07a0*/  ISETP.NE.AND P0, PT, R3, RZ, PT ;  /* 0x000000ff0300720c */ /* 0x000fe20003f05270 */
[----:B0-----:R-:W-:-:S06]  /*07b0*/  ULEA UR4, UR5, UR4, 0x18 ;  /* 0x0000000405047291 */ /* 0x001fcc000f8ec0ff */
[----:B------:R-:W-:-:S05]  /*07c0*/  LEA R5, R3, UR4, 0x3 ;  /* 0x0000000403057c11 */ /* 0x000fca000f8e18ff */
[----:B------:R0:W-:Y:S01]  /*07d0*/  STS.64 [R5], R22 ;  /* 0x0000001605007388 */ /* 0x0001e20000000a00 */
[----:B------:R-:W-:Y:S06]  /*07e0*/  BAR.SYNC.DEFER_BLOCKING 0x0 ;  /* 0x0000000000007b1d */ /* 0x000fec0000010000 */
[----:B------:R-:W-:Y:S05]  /*07f0*/  @!P1 BRA `(.L_x_10) ;  /* 0x00000000002c9947 */ /* 0x000fea0003800000 */
.L_x_11:
[----:B------:R-:W-:-:S04]  /*0800*/  SHF.R.U32.HI R10, RZ, 0x1, R2 ;  /* 0x00000001ff0a7819 */ /* 0x000fc80000011602 */
[----:B------:R-:W-:-:S13]  /*0810*/  ISETP.GE.U32.AND P1, PT, R3, R10, PT ;  /* 0x0000000a0300720c */ /* 0x000fda0003f26070 */
[----:B------:R-:W-:Y:S01]  /*0820*/  @!P1 IMAD R0, R10, 0x8, R5 ;  /* 0x000000080a009824 */ /* 0x000fe200078e0205 */
[----:B------:R-:W-:Y:S04]  /*0830*/  @!P1 LDS.64 R8, [R5] ;  /* 0x0000000005089984 */ /* 0x000fe80000000a00 */
[----:B------:R-:W1:Y:S02]  /*0840*/  @!P1 LDS.64 R6, [R0] ;  /* 0x0000000000069984 */ /* 0x000e640000000a00 */
[----:B-1----:R-:W-:-:S07]  /*0850*/  @!P1 DADD R6, R6, R8 ;  /* 0x0000000006069229 */ /* 0x002fce0000000008 */
[----:B------:R1:W-:Y:S01]  /*0860*/  @!P1 STS.64 [R5], R6 ;  /* 0x0000000605009388 */ /* 0x0003e20000000a00 */
[----:B------:R-:W-:Y:S01]  /*0870*/  BAR.SYNC.DEFER_BLOCKING 0x0 ;  /* 0x0000000000007b1d */ /* 0x000fe20000010000 */
[----:B------:R-:W-:Y:S01]  /*0880*/  ISETP.GT.U32.AND P1, PT, R2, 0x3, PT ;  /* 0x000000030200780c */ /* 0x000fe20003f24070 */
[----:B------:R-:W-:-:S12]  /*0890*/  IMAD.MOV.U32 R2, RZ, RZ, R10 ;  /* 0x000000ffff027224 */ /* 0x000fd800078e000a */
[----:B-1----:R-:W-:Y:S05]  /*08a0*/  @P1 BRA `(.L_x_11) ;  /* 0xfffffffc00d41947 */ /* 0x002fea000383ffff */
.L_x_10:
[----:B------:R-:W-:Y:S05]  /*08b0*/  @P0 EXIT ;  /* 0x000000000000094d */ /* 0x000fea0003800000 */
[----:B------:R-:W1:Y:S01]  /*08c0*/  S2UR UR5, SR_CgaCtaId ;  /* 0x00000000000579c3 */ /* 0x000e620000008800 */
[----:B------:R-:W-:-:S07]  /*08d0*/  UMOV UR4, 0x400 ;  /* 0x0000040000047882 */ /* 0x000fce0000000000 */
[----:B------:R-:W0:Y:S01]  /*08e0*/  LDC.64 R6, c[0x0][0x380] ;  /* 0x0000e000ff067b82 */ /* 0x000e220000000a00 */
[----:B-1----:R-:W-:Y:S01]  /*08f0*/  ULEA UR4, UR5, UR4, 0x18 ;  /* 0x0000000405047291 */ /* 0x002fe2000f8ec0ff */
[----:B0-----:R-:W-:-:S08]  /*0900*/  IMAD.WIDE.U32 R4, R4, 0x8, R6 ;  /* 0x0000000804047825 */ /* 0x001fd000078e0006 */
[----:B------:R-:W0:Y:S02]  /*0910*/  LDS.64 R2, [UR4] ;  /* 0x00000004ff027984 */ /* 0x000e240008000a00 */
[----:B------:R-:W0:Y:S02]  /*0920*/  LDCU.64 UR4, c[0x0][0x358] ;  /* 0x00006b00ff0477ac */ /* 0x000e240008000a00 */
[----:B0-----:R-:W-:Y:S01]  /*0930*/  STG.E.64 desc[UR4][R4.64], R2 ;  /* 0x0000000204007986 */ /* 0x001fe2000c101b04 */
[----:B------:R-:W-:Y:S05]  /*0940*/  EXIT ;  /* 0x000000000000794d */ /* 0x000fea0003800000 */
        .weak           $__internal_0_$__cuda_sm20_div_rn_f64_full
        .type           $__internal_0_$__cuda_sm20_div_rn_f64_full,@function
        .size           $__internal_0_$__cuda_sm20_div_rn_f64_full,(.L_x_19 - $__internal_0_$__cuda_sm20_div_rn_f64_full)
$__internal_0_$__cuda_sm20_div_rn_f64_full:
[C---:B------:R-:W-:Y:S01]  /*0950*/  FSETP.GEU.AND P0, PT, |R11|.reuse, 1.469367938527859385e-39, PT ;  /* 0x001000000b00780b */ /* 0x040fe20003f0e200 */
[----:B------:R-:W-:Y:S01]  /*0960*/  IMAD.MOV.U32 R18, RZ, RZ, 0x1 ;  /* 0x00000001ff127424 */ /* 0x000fe200078e00ff */
[C---:B------:R-:W-:Y:S01]  /*0970*/  LOP3.LUT R8, R11.reuse, 0x800fffff, RZ, 0xc0, !PT ;  /* 0x800fffff0b087812 */ /* 0x040fe200078ec0ff */
[----:B------:R-:W-:Y:S01]  /*0980*/  IMAD.U32 R13, RZ, RZ, UR6 ;  /* 0x00000006ff0d7e24 */ /* 0x000fe2000f8e00ff */
[----:B------:R-:W-:Y:S01]  /*0990*/  LOP3.LUT R25, R11, 0x7ff00000, RZ, 0xc0, !PT ;  /* 0x7ff000000b197812 */ /* 0x000fe200078ec0ff */
[----:B------:R-:W-:Y:S01]  /*09a0*/  IMAD.MOV.U32 R7, RZ, RZ, 0x1ca00000 ;  /* 0x1ca00000ff077424 */ /* 0x000fe200078e00ff */
[----:B------:R-:W-:Y:S01]  /*09b0*/  LOP3.LUT R9, R8, 0x3ff00000, RZ, 0xfc, !PT ;  /* 0x3ff0000008097812 */ /* 0x000fe200078efcff */
[----:B------:R-:W-:Y:S01]  /*09c0*/  IMAD.MOV.U32 R8, RZ, RZ, R10 ;  /* 0x000000ffff087224 */ /* 0x000fe200078e000a */
[----:B------:R-:W-:Y:S01]  /*09d0*/  LOP3.LUT R5, R13, 0x7ff00000, RZ, 0xc0, !PT ;  /* 0x7ff000000d057812 */ /* 0x000fe200078ec0ff */
[----:B------:R-:W-:-:S03]  /*09e0*/  IMAD.U32 R12, RZ, RZ, UR4 ;  /* 0x00000004ff0c7e24 */ /* 0x000fc6000f8e00ff */
[----:B------:R-:W-:Y:S01]  /*09f0*/  ISETP.GE.U32.AND P1, PT, R5, R25, PT ;  /* 0x000000190500720c */ /* 0x000fe20003f26070 */
[----:B------:R-:W-:Y:S01]  /*0a00*/  @!P0 DMUL R8, R10, 8.98846567431157953865e+307 ;  /* 0x7fe000000a088828 */ /* 0x000fe20000000000 */
[----:B------:R-:W-:-:S05]  /*0a10*/  IMAD.MOV.U32 R24, RZ, RZ, R5 ;  /* 0x000000ffff187224 */ /* 0x000fca00078e0005 */
[----:B------:R-:W0:Y:S02]  /*0a20*/  MUFU.RCP64H R19, R9 ;  /* 0x0000000900137308 */ /* 0x000e240000001800 */
[----:B0-----:R-:W-:-:S08]  /*0a30*/  DFMA R14, R18, -R8, 1 ;  /* 0x3ff00000120e742b */ /* 0x001fd00000000808 */
[----:B------:R-:W-:-:S08]  /*0a40*/  DFMA R14, R14, R14, R14 ;  /* 0x0000000e0e0e722b */ /* 0x000fd0000000000e */
[----:B------:R-:W-:Y:S01]  /*0a50*/  DFMA R18, R18, R14, R18 ;  /* 0x0000000e1212722b */ /* 0x000fe20000000012 */
[----:B------:R-:W-:Y:S01]  /*0a60*/  SEL R15, R7, 0x63400000, !P1 ;  /* 0x63400000070f7807 */ /* 0x000fe20004800000 */
[----:B------:R-:W-:Y:S01]  /*0a70*/  IMAD.MOV.U32 R14, RZ, RZ, R12 ;  /* 0x000000ffff0e7224 */ /* 0x000fe200078e000c */
[----:B------:R-:W-:Y:S02]  /*0a80*/  FSETP.GEU.AND P1, PT, |R13|, 1.469367938527859385e-39, PT ;  /* 0x001000000d00780b */ /* 0x000fe40003f2e200 */
[----:B------:R-:W-:-:S03]  /*0a90*/  LOP3.LUT R15, R15, 0x800fffff, R13, 0xf8, !PT ;  /* 0x800fffff0f0f7812 */ /* 0x000fc600078ef80d */
[----:B------:R-:W-:-:S08]  /*0aa0*/  DFMA R16, R18, -R8, 1 ;  /* 0x3ff000001210742b */ /* 0x000fd00000000808 */
[----:B------:R-:W-:Y:S01]  /*0ab0*/  DFMA R16, R18, R16, R18 ;  /* 0x000000101210722b */ /* 0x000fe20000000012 */
[----:B------:R-:W-:Y:S10]  /*0ac0*/  @P1 BRA `(.L_x_12) ;  /* 0x0000000000201947 */ /* 0x000ff40003800000 */
[----:B------:R-:W-:-:S04]  /*0ad0*/  LOP3.LUT R18, R11, 0x7ff00000, RZ, 0xc0, !PT ;  /* 0x7ff000000b127812 */ /* 0x000fc800078ec0ff */
[----:B------:R-:W-:Y:S01]  /*0ae0*/  ISETP.GE.U32.AND P1, PT, R5, R18, PT ;  /* 0x000000120500720c */ /* 0x000fe20003f26070 */
[----:B------:R-:W-:-:S03]  /*0af0*/  IMAD.MOV.U32 R18, RZ, RZ, RZ ;  /* 0x000000ffff127224 */ /* 0x000fc600078e00ff */
[----:B------:R-:W-:-:S04]  /*0b00*/  SEL R19, R7, 0x63400000, !P1 ;  /* 0x6340000007137807 */ /* 0x000fc80004800000 */
[----:B------:R-:W-:-:S04]  /*0b10*/  LOP3.LUT R19, R19, 0x80000000, R13, 0xf8, !PT ;  /* 0x8000000013137812 */ /* 0x000fc800078ef80d */
[----:B------:R-:W-:-:S06]  /*0b20*/  LOP3.LUT R19, R19, 0x100000, RZ, 0xfc, !PT ;  /* 0x0010000013137812 */ /* 0x000fcc00078efcff */
[----:B------:R-:W-:-:S10]  /*0b30*/  DFMA R14, R14, 2, -R18 ;  /* 0x400000000e0e782b */ /* 0x000fd40000000812 */
[----:B------:R-:W-:-:S07]  /*0b40*/  LOP3.LUT R24, R15, 0x7ff00000, RZ, 0xc0, !PT ;  /* 0x7ff000000f187812 */ /* 0x000fce00078ec0ff */
.L_x_12:
[----:B------:R-:W-:Y:S01]  /*0b50*/  VIADD R26, R24, 0xffffffff ;  /* 0xffffffff181a7836 */ /* 0x000fe20000000000 */
[----:B------:R-:W-:Y:S01]  /*0b60*/  @!P0 LOP3.LUT R25, R9, 0x7ff00000, RZ, 0xc0, !PT ;  /* 0x7ff0000009198812 */ /* 0x000fe200078ec0ff */
[----:B------:R-:W-:Y:S01]  /*0b70*/  DMUL R18, R16, R14 ;  /* 0x0000000e10127228 */ /* 0x000fe20000000000 */
[----:B------:R-:W-:Y:S02]  /*0b80*/  BSSY.RECONVERGENT B1, `(.L_x_13) ;  /* 0x0000037000017945 */ /* 0x000fe40003800200 */
[----:B------:R-:W-:Y:S01]  /*0b90*/  ISETP.GT.U32.AND P0, PT, R26, 0x7feffffe, PT ;  /* 0x7feffffe1a00780c */ /* 0x000fe20003f04070 */
[----:B------:R-:W-:-:S04]  /*0ba0*/  VIADD R26, R25, 0xffffffff ;  /* 0xffffffff191a7836 */ /* 0x000fc80000000000 */
[----:B------:R-:W-:Y:S01]  /*0bb0*/  DFMA R20, R18, -R8, R14 ;  /* 0x800000081214722b */ /* 0x000fe2000000000e */
[----:B------:R-:W-:-:S07]  /*0bc0*/  ISETP.GT.U32.OR P0, PT, R26, 0x7feffffe, P0 ;  /* 0x7feffffe1a00780c */ /* 0x000fce0000704470 */
[----:B------:R-:W-:-:S06]  /*0bd0*/  DFMA R20, R16, R20, R18 ;  /* 0x000000141014722b */ /* 0x000fcc0000000012 */
[----:B------:R-:W-:Y:S05]  /*0be0*/  @P0 BRA `(.L_x_14) ;  /* 0x00000000006c0947 */ /* 0x000fea0003800000 */
[----:B------:R-:W-:-:S04]  /*0bf0*/  LOP3.LUT R16, R11, 0x7ff00000, RZ, 0xc0, !PT ;  /* 0x7ff000000b107812 */ /* 0x000fc800078ec0ff */
[CC--:B------:R-:W-:Y:S02]  /*0c00*/  VIADDMNMX R12, R5.reuse, -R16.reuse, 0xb9600000, !PT ;  /* 0xb9600000050c7446 */ /* 0x0c0fe40007800910 */
[----:B------:R-:W-:Y:S02]  /*0c10*/  ISETP.GE.U32.AND P0, PT, R5, R16, PT ;  /* 0x000000100500720c */ /* 0x000fe40003f06070 */
[----:B------:R-:W-:Y:S02]  /*0c20*/  VIMNMX R5, PT, PT, R12, 0x46a00000, PT ;  /* 0x46a000000c057848 */ /* 0x000fe40003fe0100 */
[----:B------:R-:W-:-:S05]  /*0c30*/  SEL R12, R7, 0x63400000, !P0 ;  /* 0x63400000070c7807 */ /* 0x000fca0004000000 */
[----:B------:R-:W-:Y:S02]  /*0c40*/  IMAD.IADD R5, R5, 0x1, -R12 ;  /* 0x0000000105057824 */ /* 0x000fe400078e0a0c */
[----:B------:R-:W-:Y:S02]  /*0c50*/  IMAD.MOV.U32 R12, RZ, RZ, RZ ;  /* 0x000000ffff0c7224 */ /* 0x000fe400078e00ff */
[----:B------:R-:W-:-:S06]  /*0c60*/  VIADD R13, R5, 0x7fe00000 ;  /* 0x7fe00000050d7836 */ /* 0x000fcc0000000000 */
[----:B------:R-:W-:-:S10]  /*0c70*/  DMUL R16, R20, R12 ;  /* 0x0000000c14107228 */ /* 0x000fd40000000000 */
[----:B------:R-:W-:-:S13]  /*0c80*/  FSETP.GTU.AND P0, PT, |R17|, 1.469367938527859385e-39, PT ;  /* 0x001000001100780b */ /* 0x000fda0003f0c200 */
[----:B------:R-:W-:Y:S05]  /*0c90*/  @P0 BRA `(.L_x_15) ;  /* 0x0000000000940947 */ /* 0x000fea0003800000 */
[----:B------:R-:W-:Y:S01]  /*0ca0*/  DFMA R8, R20, -R8, R14 ;  /* 0x800000081408722b */ /* 0x000fe2000000000e */
[----:B------:R-:W-:-:S09]  /*0cb0*/  IMAD.MOV.U32 R12, RZ, RZ, RZ ;  /* 0x000000ffff0c7224 */ /* 0x000fd200078e00ff */
[C---:B------:R-:W-:Y:S02]  /*0cc0*/  FSETP.NEU.AND P0, PT, R9.reuse, RZ, PT ;  /* 0x000000ff0900720b */ /* 0x040fe40003f0d000 */
[----:B------:R-:W-:-:S04]  /*0cd0*/  LOP3.LUT R11, R9, 0x80000000, R11, 0x48, !PT ;  /* 0x80000000090b7812 */ /* 0x000fc800078e480b */
[----:B------:R-:W-:-:S07]  /*0ce0*/  LOP3.LUT R13, R11, R13, RZ, 0xfc, !PT ;  /* 0x0000000d0b0d7212 */ /* 0x000fce00078efcff */
[----:B------:R-:W-:Y:S05]  /*0cf0*/  @!P0 BRA `(.L_x_15) ;  /* 0x00000000007c8947 */ /* 0x000fea0003800000 */
[----:B------:R-:W-:Y:S01]  /*0d00*/  IMAD.MOV R9, RZ, RZ, -R5 ;  /* 0x000000ffff097224 */ /* 0x000fe200078e0a05 */
[----:B------:R-:W-:Y:S01]  /*0d10*/  DMUL.RP R12, R20, R12 ;  /* 0x0000000c140c7228 */ /* 0x000fe20000008000 */
[----:B------:R-:W-:Y:S01]  /*0d20*/  IMAD.MOV.U32 R8, RZ, RZ, RZ ;  /* 0x000000ffff087224 */ /* 0x000fe200078e00ff */
[----:B------:R-:W-:-:S05]  /*0d30*/  IADD3 R5, PT, PT, -R5, -0x43300000, RZ ;  /* 0xbcd0000005057810 */ /* 0x000fca0007ffe1ff */
[----:B------:R-:W-:-:S03]  /*0d40*/  DFMA R8, R16, -R8, R20 ;  /* 0x800000081008722b */ /* 0x000fc60000000014 */
[----:B------:R-:W-:-:S07]  /*0d50*/  LOP3.LUT R11, R13, R11, RZ, 0x3c, !PT ;  /* 0x0000000b0d0b7212 */ /* 0x000fce00078e3cff */
[----:B------:R-:W-:-:S04]  /*0d60*/  FSETP.NEU.AND P0, PT, |R9|, R5, PT ;  /* 0x000000050900720b */ /* 0x000fc80003f0d200 */
[----:B------:R-:W-:Y:S02]  /*0d70*/  FSEL R16, R12, R16, !P0 ;  /* 0x000000100c107208 */ /* 0x000fe40004000000 */
[----:B------:R-:W-:Y:S01]  /*0d80*/  FSEL R17, R11, R17, !P0 ;  /* 0x000000110b117208 */ /* 0x000fe20004000000 */
[----:B------:R-:W-:Y:S06]  /*0d90*/  BRA `(.L_x_15) ;  /* 0x0000000000547947 */ /* 0x000fec0003800000 */
.L_x_14:
[----:B------:R-:W-:-:S14]  /*0da0*/  DSETP.NAN.AND P0, PT, R12, R12, PT ;  /* 0x0000000c0c00722a */ /* 0x000fdc0003f08000 */
[----:B------:R-:W-:Y:S05]  /*0db0*/  @P0 BRA `(.L_x_16) ;  /* 0x0000000000440947 */ /* 0x000fea0003800000 */
[----:B------:R-:W-:-:S14]  /*0dc0*/  DSETP.NAN.AND P0, PT, R10, R10, PT ;  /* 0x0000000a0a00722a */ /* 0x000fdc0003f08000 */
[----:B------:R-:W-:Y:S05]  /*0dd0*/  @P0 BRA `(.L_x_17) ;  /* 0x0000000000300947 */ /* 0x000fea0003800000 */
[----:B------:R-:W-:Y:S01]  /*0de0*/  ISETP.NE.AND P0, PT, R24, R25, PT ;  /* 0x000000191800720c */ /* 0x000fe20003f05270 */
[----:B------:R-:W-:Y:S02]  /*0df0*/  IMAD.MOV.U32 R16, RZ, RZ, 0x0 ;  /* 0x00000000ff107424 */ /* 0x000fe400078e00ff */
[----:B------:R-:W-:-:S10]  /*0e00*/  IMAD.MOV.U32 R17, RZ, RZ, -0x80000 ;  /* 0xfff80000ff117424 */ /* 0x000fd400078e00ff */
[----:B------:R-:W-:Y:S05]  /*0e10*/  @!P0 BRA `(.L_x_15) ;  /* 0x0000000000348947 */ /* 0x000fea0003800000 */
[----:B------:R-:W-:Y:S02]  /*0e20*/  ISETP.NE.AND P0, PT, R24, 0x7ff00000, PT ;  /* 0x7ff000001800780c */ /* 0x000fe40003f05270 */
[----:B------:R-:W-:Y:S02]  /*0e30*/  LOP3.LUT R17, R13, 0x80000000, R11, 0x48, !PT ;  /* 0x800000000d117812 */ /* 0x000fe400078e480b */
[----:B------:R-:W-:-:S13]  /*0e40*/  ISETP.EQ.OR P0, PT, R25, RZ, !P0 ;  /* 0x000000ff1900720c */ /* 0x000fda0004702670 */
[----:B------:R-:W-:Y:S01]  /*0e50*/  @P0 LOP3.LUT R5, R17, 0x7ff00000, RZ, 0xfc, !PT ;  /* 0x7ff0000011050812 */ /* 0x000fe200078efcff */
[----:B------:R-:W-:Y:S02]  /*0e60*/  @!P0 IMAD.MOV.U32 R16, RZ, RZ, RZ ;  /* 0x000000ffff108224 */ /* 0x000fe400078e00ff */
[----:B------:R-:W-:Y:S02]  /*0e70*/  @P0 IMAD.MOV.U32 R16, RZ, RZ, RZ ;  /* 0x000000ffff100224 */ /* 0x000fe400078e00ff */
[----:B------:R-:W-:Y:S01]  /*0e80*/  @P0 IMAD.MOV.U32 R17, RZ, RZ, R5 ;  /* 0x000000ffff110224 */ /* 0x000fe200078e0005 */
[----:B------:R-:W-:Y:S06]  /*0e90*/  BRA `(.L_x_15) ;  /* 0x0000000000147947 */ /* 0x000fec0003800000 */
.L_x_17:
[----:B------:R-:W-:Y:S01]  /*0ea0*/  LOP3.LUT R17, R11, 0x80000, RZ, 0xfc, !PT ;  /* 0x000800000b117812 */ /* 0x000fe200078efcff */
[----:B------:R-:W-:Y:S01]  /*0eb0*/  IMAD.MOV.U32 R16, RZ, RZ, R10 ;  /* 0x000000ffff107224 */ /* 0x000fe200078e000a */
[----:B------:R-:W-:Y:S06]  /*0ec0*/  BRA `(.L_x_15) ;  /* 0x0000000000087947 */ /* 0x000fec0003800000 */
.L_x_16:
[----:B------:R-:W-:Y:S01]  /*0ed0*/  LOP3.LUT R17, R13, 0x80000, RZ, 0xfc, !PT ;  /* 0x000800000d117812 */ /* 0x000fe200078efcff */
[----:B------:R-:W-:-:S07]  /*0ee0*/  IMAD.MOV.U32 R16, RZ, RZ, R12 ;  /* 0x000000ffff107224 */ /* 0x000fce00078e000c */
.L_x_15:
[----:B------:R-:W-:Y:S05]  /*0ef0*/  BSYNC.RECONVERGENT B1 ;  /* 0x0000000000017941 */ /* 0x000fea0003800200 */
.L_x_13:
[----:B------:R-:W-:Y:S02]  /*0f00*/  IMAD.MOV.U32 R7, RZ, RZ, 0x0 ;  /* 0x00000000ff077424 */ /* 0x000fe400078e00ff */
[----:B------:R-:W-:Y:S02]  /*0f10*/  IMAD.MOV.U32 R8, RZ, RZ, R16 ;  /* 0x000000ffff087224 */ /* 0x000fe400078e0010 */
[----:B------:R-:W-:Y:S01]  /*0f20*/  IMAD.MOV.U32 R9, RZ, RZ, R17 ;  /* 0x000000ffff097224 */ /* 0x000fe200078e0011 */
[----:B------:R-:W-:Y:S06]  /*0f30*/  RET.REL.NODEC R6 `(_Z9Gpu_calPIPd) ;  /* 0xfffffff006307950 */ /* 0x000fec0003c3ffff */
.L_x_18:
[----:B------:R-:W-:-:S00]  /*0f40*/  BRA `(.L_x_18) ;  /* 0xfffffffc00fc7947 */ /* 0x000fc0000383ffff */
[----:B------:R-:W-:-:S00]  /*0f50*/  NOP ;  /* 0x0000000000007918 */ /* 0x000fc00000000000 */
        /* <DEDUP_REMOVED lines=10> */
.L_x_19:


//--------------------- .nv.shared._Z9Gpu_calPIPd --------------------------
	.section	.nv.shared._Z9Gpu_calPIPd,"aw",@nobits
	.sectionflags	@""
	.align	8
.nv.shared._Z9Gpu_calPIPd:
	.zero		1536


//--------------------- .nv.shared.reserved.0     --------------------------
	.section	.nv.shared.reserved.0,"aw",@nobits
	.weak		__nv_reservedSMEM_offset_0_alias
	.size		__nv_reservedSMEM_offset_0_alias, 0, 64
	.other		__nv_reservedSMEM_offset_0_alias,@"STO_CUDA_RESERVED_SHARED STV_DEFAULT"
__nv_reservedSMEM_offset_0_alias:
	.zero		0
	.zero		64


//--------------------- .nv.constant0._Z9Gpu_calPIPd --------------------------
	.section	.nv.constant0._Z9Gpu_calPIPd,"a",@progbits
	.sectionflags	@""
	.align	4
.nv.constant0._Z9Gpu_calPIPd:
	.zero		904


//--------------------- SYMBOLS --------------------------

	.type		.nv.reservedSmem.offset0,@object
	.size		.nv.reservedSmem.offset0,0x4
	.type		.nv.reservedSmem.cap,@object
	.size		.nv.reservedSmem.cap,0x4
